//
// Generated by NVIDIA NVVM Compiler
//
// Compiler Build ID: CL-36424714
// Cuda compilation tools, release 13.0, V13.0.88
// Based on NVVM 20.0.0
//

.version 9.0
.target sm_100
.address_size 64

	// .globl	_Z13mat_mult_kernPiS_

.visible .entry _Z13mat_mult_kernPiS_(
	.param .u64 .ptr .align 1 _Z13mat_mult_kernPiS__param_0,
	.param .u64 .ptr .align 1 _Z13mat_mult_kernPiS__param_1
)
{
	.reg .b32 	%r<18>;
	.reg .b64 	%rd<5>;

	ld.param.u64 	%rd1, [_Z13mat_mult_kernPiS__param_0];
	cvta.to.global.u64 	%rd2, %rd1;
	mov.u32 	%r1, %tid.x;
	mov.u32 	%r2, %ctaid.x;
	shl.b32 	%r3, %r2, 4;
	add.s32 	%r4, %r3, %r1;
	mov.u32 	%r5, %tid.y;
	mov.u32 	%r6, %ctaid.y;
	mov.u32 	%r7, %tid.z;
	mov.u32 	%r8, %ctaid.z;
	shl.b32 	%r9, %r6, 6;
	shl.b32 	%r10, %r5, 5;
	add.s32 	%r11, %r9, %r10;
	add.s32 	%r12, %r11, %r4;
	shl.b32 	%r13, %r8, 8;
	shl.b32 	%r14, %r7, 7;
	add.s32 	%r15, %r13, %r14;
	add.s32 	%r16, %r12, %r15;
	mul.wide.s32 	%rd3, %r16, 4;
	add.s64 	%rd4, %rd2, %rd3;
	mov.b32 	%r17, 0;
	st.global.u32 	[%rd4], %r17;
	ret;

}


// ===== COMPILED SASS (sm_100) =====

	.target	sm_100

	.elftype	@"ET_EXEC"


//--------------------- .note.nv.tkinfo           --------------------------
	.section	.note.nv.tkinfo,"",@"SHT_NOTE"
	.sectionflags	@"SHF_NOTE_NV_TKINFO"
	.tkinfo
        /*0018*/ 	.word	0x00000002
        /*0030*/ 	.string	""
        /*0030*/ 	.string	"ptxas"
        /*0030*/ 	.string	"Cuda compilation tools, release 13.0, V13.0.88"
        /*0030*/ 	.string	"Build cuda_13.0.r13.0/compiler.36424714_0"
        /*0030*/ 	.string	"-arch sm_100 -m 64 "



//--------------------- .note.nv.cuinfo           --------------------------
	.section	.note.nv.cuinfo,"",@"SHT_NOTE"
	.sectionflags	@"SHF_NOTE_NV_CUINFO"
        /*0018*/ 	.short	0x0002
        /*001a*/ 	.short	0x0064
        /*001c*/ 	.short	0x0082
	.zero		2


//--------------------- .nv.info                  --------------------------
	.section	.nv.info,"",@"SHT_CUDA_INFO"
	.align	4


	//----- nvinfo : EIATTR_REGCOUNT
	.align		4
        /*0000*/ 	.byte	0x04, 0x2f
        /*0002*/ 	.short	(.L_1 - .L_0)
	.align		4
.L_0:
        /*0004*/ 	.word	index@(_Z13mat_mult_kernPiS_)
        /*0008*/ 	.word	0x0000000c


	//----- nvinfo : EIATTR_FRAME_SIZE
	.align		4
.L_1:
        /*000c*/ 	.byte	0x04, 0x11
        /*000e*/ 	.short	(.L_3 - .L_2)
	.align		4
.L_2:
        /*0010*/ 	.word	index@(_Z13mat_mult_kernPiS_)
        /*0014*/ 	.word	0x00000000


	//----- nvinfo : EIATTR_MIN_STACK_SIZE
	.align		4
.L_3:
        /*0018*/ 	.byte	0x04, 0x12
        /*001a*/ 	.short	(.L_5 - .L_4)
	.align		4
.L_4:
        /*001c*/ 	.word	index@(_Z13mat_mult_kernPiS_)
        /*0020*/ 	.word	0x00000000
.L_5:


//--------------------- .nv.compat                --------------------------
	.section	.nv.compat,"",@"SHT_CUDA_COMPAT_INFO"
	.align	4
        /*0000*/ 	.byte	0x02, 0x09, 0x00, 0x00, 0x02, 0x02, 0x01, 0x00, 0x02, 0x05, 0x05, 0x00, 0x03, 0x07, 0x01, 0x01
        /*0010*/ 	.byte	0x02, 0x03, 0x00, 0x00, 0x02, 0x06, 0x01, 0x00, 0x04, 0x0b, 0x08, 0x00, 0x09, 0x00, 0x00, 0x00
        /*0020*/ 	.byte	0x00, 0x00, 0x00, 0x00


//--------------------- .nv.info._Z13mat_mult_kernPiS_ --------------------------
	.section	.nv.info._Z13mat_mult_kernPiS_,"",@"SHT_CUDA_INFO"
	.sectionflags	@""
	.align	4


	//----- nvinfo : EIATTR_CUDA_API_VERSION
	.align		4
        /*0000*/ 	.byte	0x04, 0x37
        /*0002*/ 	.short	(.L_7 - .L_6)
.L_6:
        /*0004*/ 	.word	0x00000082


	//----- nvinfo : EIATTR_KPARAM_INFO
	.align		4
.L_7:
        /*0008*/ 	.byte	0x04, 0x17
        /*000a*/ 	.short	(.L_9 - .L_8)
.L_8:
        /*000c*/ 	.word	0x00000000
        /*0010*/ 	.short	0x0001
        /*0012*/ 	.short	0x0008
        /*0014*/ 	.byte	0x00, 0xf5, 0x21, 0x00


	//----- nvinfo : EIATTR_KPARAM_INFO
	.align		4
.L_9:
        /*0018*/ 	.byte	0x04, 0x17
        /*001a*/ 	.short	(.L_11 - .L_10)
.L_10:
        /*001c*/ 	.word	0x00000000
        /*0020*/ 	.short	0x0000
        /*0022*/ 	.short	0x0000
        /*0024*/ 	.byte	0x00, 0xf5, 0x21, 0x00


	//----- nvinfo : EIATTR_SPARSE_MMA_MASK
	.align		4
.L_11:
        /*0028*/ 	.byte	0x03, 0x50
        /*002a*/ 	.short	0x0000


	//----- nvinfo : EIATTR_MAXREG_COUNT
	.align		4
        /*002c*/ 	.byte	0x03, 0x1b
        /*002e*/ 	.short	0x00ff


	//----- nvinfo : EIATTR_MERCURY_ISA_VERSION
	.align		4
        /*0030*/ 	.byte	0x03, 0x5f
        /*0032*/ 	.short	0x0101


	//----- nvinfo : EIATTR_VRC_CTA_INIT_COUNT
	.align		4
        /*0034*/ 	.byte	0x02, 0x4a
	.zero		1
	.zero		1


	//----- nvinfo : EIATTR_EXIT_INSTR_OFFSETS
	.align		4
        /*0038*/ 	.byte	0x04, 0x1c
        /*003a*/ 	.short	(.L_13 - .L_12)


	//   ....[0]....
.L_12:
        /*003c*/ 	.word	0x00000100


	//----- nvinfo : EIATTR_CBANK_PARAM_SIZE
	.align		4
.L_13:
        /*0040*/ 	.byte	0x03, 0x19
        /*0042*/ 	.short	0x0010


	//----- nvinfo : EIATTR_PARAM_CBANK
	.align		4
        /*0044*/ 	.byte	0x04, 0x0a
        /*0046*/ 	.short	(.L_15 - .L_14)
	.align		4
.L_14:
        /*0048*/ 	.word	index@(.nv.constant0._Z13mat_mult_kernPiS_)
        /*004c*/ 	.short	0x0380
        /*004e*/ 	.short	0x0010


	//----- nvinfo : EIATTR_SW_WAR
	.align		4
.L_15:
        /*0050*/ 	.byte	0x04, 0x36
        /*0052*/ 	.short	(.L_17 - .L_16)
.L_16:
        /*0054*/ 	.word	0x00000008
.L_17:


//--------------------- .nv.callgraph             --------------------------
	.section	.nv.callgraph,"",@"SHT_CUDA_CALLGRAPH"
	.align	4
	.sectionentsize	8
	.align		4
        /*0000*/ 	.word	0x00000000
	.align		4
        /*0004*/ 	.word	0xffffffff
	.align		4
        /*0008*/ 	.word	0x00000000
	.align		4
        /*000c*/ 	.word	0xfffffffe
	.align		4
        /*0010*/ 	.word	0x00000000
	.align		4
        /*0014*/ 	.word	0xfffffffd
	.align		4
        /*0018*/ 	.word	0x00000000
	.align		4
        /*001c*/ 	.word	0xfffffffc


//--------------------- .text._Z13mat_mult_kernPiS_ --------------------------
	.section	.text._Z13mat_mult_kernPiS_,"ax",@progbits
	.align	128
        .global         _Z13mat_mult_kernPiS_
        .type           _Z13mat_mult_kernPiS_,@function
        .size           _Z13mat_mult_kernPiS_,(.L_x_1 - _Z13mat_mult_kernPiS_)
        .other          _Z13mat_mult_kernPiS_,@"STO_CUDA_ENTRY STV_DEFAULT"
_Z13mat_mult_kernPiS_:
.text._Z13mat_mult_kernPiS_:
[----:B------:R-:W-:Y:S01]  /*0000*/  LDC R1, c[0x0][0x37c] ;  /* 0x0000df00ff017b82 */ /* 0x000fe20000000800 */
[----:B------:R-:W0:Y:S07]  /*0010*/  S2R R0, SR_TID.X ;  /* 0x0000000000007919 */ /* 0x000e2e0000002100 */
[----:B------:R-:W1:Y:S01]  /*0020*/  LDC.64 R2, c[0x0][0x380] ;  /* 0x0000e000ff027b82 */ /* 0x000e620000000a00 */
[----:B------:R-:W2:Y:S01]  /*0030*/  LDCU.64 UR4, c[0x0][0x358] ;  /* 0x00006b00ff0477ac */ /* 0x000ea20008000a00 */
[----:B------:R-:W0:Y:S01]  /*0040*/  S2R R5, SR_CTAID.X ;  /* 0x0000000000057919 */ /* 0x000e220000002500 */
[----:B------:R-:W3:Y:S01]  /*0050*/  S2R R4, SR_TID.Y ;  /* 0x0000000000047919 */ /* 0x000ee20000002200 */
[----:B------:R-:W3:Y:S01]  /*0060*/  S2R R7, SR_CTAID.Y ;  /* 0x0000000000077919 */ /* 0x000ee20000002600 */
[----:B------:R-:W4:Y:S01]  /*0070*/  S2R R6, SR_TID.Z ;  /* 0x0000000000067919 */ /* 0x000f220000002300 */
[----:B------:R-:W4:Y:S01]  /*0080*/  S2R R9, SR_CTAID.Z ;  /* 0x0000000000097919 */ /* 0x000f220000002700 */
[----:B0-----:R-:W-:-:S02]  /*0090*/  LEA R0, R5, R0, 0x4 ;  /* 0x0000000005007211 */ /* 0x001fc400078e20ff */
[----:B---3--:R-:W-:-:S04]  /*00a0*/  LEA R7, R7, R4, 0x1 ;  /* 0x0000000407077211 */ /* 0x008fc800078e08ff */
[----:B------:R-:W-:Y:S01]  /*00b0*/  LEA R0, R7, R0, 0x5 ;  /* 0x0000000007007211 */ /* 0x000fe200078e28ff */
[----:B----4-:R-:W-:-:S04]  /*00c0*/  IMAD R5, R9, 0x2, R6 ;  /* 0x0000000209057824 */ /* 0x010fc800078e0206 */
[----:B------:R-:W-:-:S04]  /*00d0*/  IMAD.U32 R5, R5, 0x80, R0 ;  /* 0x0000008005057824 */ /* 0x000fc800078e0000 */
[----:B-1----:R-:W-:-:S05]  /*00e0*/  IMAD.WIDE R2, R5, 0x4, R2 ;  /* 0x0000000405027825 */ /* 0x002fca00078e0202 */
[----:B--2---:R-:W-:Y:S01]  /*00f0*/  STG.E desc[UR4][R2.64], RZ ;  /* 0x000000ff02007986 */ /* 0x004fe2000c101904 */
[----:B------:R-:W-:Y:S05]  /*0100*/  EXIT ;  /* 0x000000000000794d */ /* 0x000fea0003800000 */
.L_x_0:
[----:B------:R-:W-:-:S00]  /*0110*/  BRA `(.L_x_0) ;  /* 0xfffffffc00fc7947 */ /* 0x000fc0000383ffff */
[----:B------:R-:W-:-:S00]  /*0120*/  NOP ;  /* 0x0000000000007918 */ /* 0x000fc00000000000 */
        /* <DEDUP_REMOVED lines=13> */
.L_x_1:


//--------------------- .nv.shared.reserved.0     --------------------------
	.section	.nv.shared.reserved.0,"aw",@nobits
	.weak		__nv_reservedSMEM_offset_0_alias
	.size		__nv_reservedSMEM_offset_0_alias, 0, 64
	.other		__nv_reservedSMEM_offset_0_alias,@"STO_CUDA_RESERVED_SHARED STV_DEFAULT"
__nv_reservedSMEM_offset_0_alias:
	.zero		0
	.zero		64


//--------------------- .nv.constant0._Z13mat_mult_kernPiS_ --------------------------
	.section	.nv.constant0._Z13mat_mult_kernPiS_,"a",@progbits
	.sectionflags	@""
	.align	4
.nv.constant0._Z13mat_mult_kernPiS_:
	.zero		912


//--------------------- SYMBOLS --------------------------

	.type		.nv.reservedSmem.offset0,@object
	.size		.nv.reservedSmem.offset0,0x4
